//
// Generated by NVIDIA NVVM Compiler
//
// Compiler Build ID: CL-36424714
// Cuda compilation tools, release 13.0, V13.0.88
// Based on NVVM 20.0.0
//

.version 9.0
.target sm_100
.address_size 64

	// .globl	_Z7mat_mulPiS_S_iii
// _ZZ7mat_mulPiS_S_iiiE7sharedA has been demoted
// _ZZ7mat_mulPiS_S_iiiE7sharedB has been demoted

.visible .entry _Z7mat_mulPiS_S_iii(
	.param .u64 .ptr .align 1 _Z7mat_mulPiS_S_iii_param_0,
	.param .u64 .ptr .align 1 _Z7mat_mulPiS_S_iii_param_1,
	.param .u64 .ptr .align 1 _Z7mat_mulPiS_S_iii_param_2,
	.param .u32 _Z7mat_mulPiS_S_iii_param_3,
	.param .u32 _Z7mat_mulPiS_S_iii_param_4,
	.param .u32 _Z7mat_mulPiS_S_iii_param_5
)
{
	.reg .pred 	%p<26>;
	.reg .b32 	%r<240>;
	.reg .b64 	%rd<21>;
	// demoted variable
	.shared .align 4 .b8 _ZZ7mat_mulPiS_S_iiiE7sharedA[1024];
	// demoted variable
	.shared .align 4 .b8 _ZZ7mat_mulPiS_S_iiiE7sharedB[1024];
	ld.param.u64 	%rd5, [_Z7mat_mulPiS_S_iii_param_0];
	ld.param.u64 	%rd6, [_Z7mat_mulPiS_S_iii_param_1];
	ld.param.u64 	%rd4, [_Z7mat_mulPiS_S_iii_param_2];
	ld.param.u32 	%r44, [_Z7mat_mulPiS_S_iii_param_3];
	ld.param.u32 	%r45, [_Z7mat_mulPiS_S_iii_param_4];
	ld.param.u32 	%r46, [_Z7mat_mulPiS_S_iii_param_5];
	cvta.to.global.u64 	%rd1, %rd6;
	cvta.to.global.u64 	%rd2, %rd5;
	mov.u32 	%r47, %ntid.y;
	mov.u32 	%r48, %ctaid.y;
	mov.u32 	%r1, %tid.y;
	mad.lo.s32 	%r2, %r47, %r48, %r1;
	mov.u32 	%r49, %ntid.x;
	mov.u32 	%r50, %ctaid.x;
	mov.u32 	%r3, %tid.x;
	mad.lo.s32 	%r4, %r49, %r50, %r3;
	setp.lt.s32 	%p2, %r45, 1;
	@%p2 bra 	$L__BB0_19;
	add.s32 	%r5, %r45, 15;
	cvta.to.global.u64 	%rd7, %rd4;
	setp.lt.s32 	%p3, %r2, %r44;
	setp.lt.s32 	%p4, %r4, %r46;
	and.pred  	%p1, %p3, %p4;
	mul.lo.s32 	%r6, %r45, %r2;
	shl.b32 	%r52, %r1, 6;
	mov.u32 	%r53, _ZZ7mat_mulPiS_S_iiiE7sharedA;
	add.s32 	%r7, %r53, %r52;
	shl.b32 	%r54, %r3, 2;
	add.s32 	%r8, %r7, %r54;
	mov.u32 	%r55, _ZZ7mat_mulPiS_S_iiiE7sharedB;
	add.s32 	%r10, %r55, %r54;
	add.s32 	%r9, %r10, %r52;
	mad.lo.s32 	%r56, %r46, %r2, %r4;
	mul.wide.s32 	%rd8, %r56, 4;
	add.s64 	%rd3, %rd7, %rd8;
	setp.lt.u32 	%p5, %r45, 17;
	mov.b32 	%r237, 0;
	@%p5 bra 	$L__BB0_13;
	shr.u32 	%r57, %r5, 4;
	and.b32  	%r58, %r57, 134217726;
	neg.s32 	%r232, %r58;
	add.s32 	%r59, %r1, 16;
	mad.lo.s32 	%r230, %r46, %r59, %r4;
	shl.b32 	%r13, %r46, 5;
	mad.lo.s32 	%r229, %r1, %r46, %r4;
	add.s32 	%r60, %r3, %r6;
	add.s32 	%r228, %r60, 16;
	mov.u32 	%r227, %r3;
	mov.u32 	%r231, %r1;
$L__BB0_3:
	setp.ge.s32 	%p6, %r2, %r44;
	setp.ge.u32 	%p7, %r227, %r45;
	mov.b32 	%r233, 0;
	or.pred  	%p8, %p6, %p7;
	@%p8 bra 	$L__BB0_5;
	add.s32 	%r62, %r228, -16;
	mul.wide.u32 	%rd9, %r62, 4;
	add.s64 	%rd10, %rd2, %rd9;
	ld.global.u32 	%r233, [%rd10];
$L__BB0_5:
	setp.ge.s32 	%p9, %r4, %r46;
	st.shared.u32 	[%r8], %r233;
	setp.ge.u32 	%p10, %r231, %r45;
	mov.b32 	%r234, 0;
	or.pred  	%p11, %p9, %p10;
	@%p11 bra 	$L__BB0_7;
	mul.wide.u32 	%rd11, %r229, 4;
	add.s64 	%rd12, %rd1, %rd11;
	ld.global.u32 	%r234, [%rd12];
$L__BB0_7:
	st.shared.u32 	[%r9], %r234;
	bar.sync 	0;
	ld.shared.u32 	%r65, [%r7];
	ld.shared.u32 	%r66, [%r10];
	mul.lo.s32 	%r67, %r66, %r65;
	ld.shared.u32 	%r68, [%r7+4];
	ld.shared.u32 	%r69, [%r10+64];
	mad.lo.s32 	%r70, %r69, %r68, %r67;
	ld.shared.u32 	%r71, [%r7+8];
	ld.shared.u32 	%r72, [%r10+128];
	mad.lo.s32 	%r73, %r72, %r71, %r70;
	ld.shared.u32 	%r74, [%r7+12];
	ld.shared.u32 	%r75, [%r10+192];
	mad.lo.s32 	%r76, %r75, %r74, %r73;
	ld.shared.u32 	%r77, [%r7+16];
	ld.shared.u32 	%r78, [%r10+256];
	mad.lo.s32 	%r79, %r78, %r77, %r76;
	ld.shared.u32 	%r80, [%r7+20];
	ld.shared.u32 	%r81, [%r10+320];
	mad.lo.s32 	%r82, %r81, %r80, %r79;
	ld.shared.u32 	%r83, [%r7+24];
	ld.shared.u32 	%r84, [%r10+384];
	mad.lo.s32 	%r85, %r84, %r83, %r82;
	ld.shared.u32 	%r86, [%r7+28];
	ld.shared.u32 	%r87, [%r10+448];
	mad.lo.s32 	%r88, %r87, %r86, %r85;
	ld.shared.u32 	%r89, [%r7+32];
	ld.shared.u32 	%r90, [%r10+512];
	mad.lo.s32 	%r91, %r90, %r89, %r88;
	ld.shared.u32 	%r92, [%r7+36];
	ld.shared.u32 	%r93, [%r10+576];
	mad.lo.s32 	%r94, %r93, %r92, %r91;
	ld.shared.u32 	%r95, [%r7+40];
	ld.shared.u32 	%r96, [%r10+640];
	mad.lo.s32 	%r97, %r96, %r95, %r94;
	ld.shared.u32 	%r98, [%r7+44];
	ld.shared.u32 	%r99, [%r10+704];
	mad.lo.s32 	%r100, %r99, %r98, %r97;
	ld.shared.u32 	%r101, [%r7+48];
	ld.shared.u32 	%r102, [%r10+768];
	mad.lo.s32 	%r103, %r102, %r101, %r100;
	ld.shared.u32 	%r104, [%r7+52];
	ld.shared.u32 	%r105, [%r10+832];
	mad.lo.s32 	%r106, %r105, %r104, %r103;
	ld.shared.u32 	%r107, [%r7+56];
	ld.shared.u32 	%r108, [%r10+896];
	mad.lo.s32 	%r109, %r108, %r107, %r106;
	ld.shared.u32 	%r110, [%r7+60];
	ld.shared.u32 	%r111, [%r10+960];
	mad.lo.s32 	%r112, %r111, %r110, %r109;
	selp.b32 	%r113, %r112, 0, %p1;
	ld.global.u32 	%r114, [%rd3];
	add.s32 	%r115, %r114, %r113;
	st.global.u32 	[%rd3], %r115;
	bar.sync 	0;
	add.s32 	%r116, %r227, 16;
	setp.ge.u32 	%p13, %r116, %r45;
	mov.b32 	%r235, 0;
	or.pred  	%p14, %p6, %p13;
	@%p14 bra 	$L__BB0_9;
	mul.wide.u32 	%rd13, %r228, 4;
	add.s64 	%rd14, %rd2, %rd13;
	ld.global.u32 	%r235, [%rd14];
$L__BB0_9:
	st.shared.u32 	[%r8], %r235;
	add.s32 	%r118, %r231, 16;
	setp.ge.u32 	%p16, %r118, %r45;
	mov.b32 	%r236, 0;
	or.pred  	%p17, %p9, %p16;
	@%p17 bra 	$L__BB0_11;
	mul.wide.u32 	%rd15, %r230, 4;
	add.s64 	%rd16, %rd1, %rd15;
	ld.global.u32 	%r236, [%rd16];
$L__BB0_11:
	st.shared.u32 	[%r9], %r236;
	bar.sync 	0;
	ld.shared.u32 	%r119, [%r7];
	ld.shared.u32 	%r120, [%r10];
	mul.lo.s32 	%r121, %r120, %r119;
	ld.shared.u32 	%r122, [%r7+4];
	ld.shared.u32 	%r123, [%r10+64];
	mad.lo.s32 	%r124, %r123, %r122, %r121;
	ld.shared.u32 	%r125, [%r7+8];
	ld.shared.u32 	%r126, [%r10+128];
	mad.lo.s32 	%r127, %r126, %r125, %r124;
	ld.shared.u32 	%r128, [%r7+12];
	ld.shared.u32 	%r129, [%r10+192];
	mad.lo.s32 	%r130, %r129, %r128, %r127;
	ld.shared.u32 	%r131, [%r7+16];
	ld.shared.u32 	%r132, [%r10+256];
	mad.lo.s32 	%r133, %r132, %r131, %r130;
	ld.shared.u32 	%r134, [%r7+20];
	ld.shared.u32 	%r135, [%r10+320];
	mad.lo.s32 	%r136, %r135, %r134, %r133;
	ld.shared.u32 	%r137, [%r7+24];
	ld.shared.u32 	%r138, [%r10+384];
	mad.lo.s32 	%r139, %r138, %r137, %r136;
	ld.shared.u32 	%r140, [%r7+28];
	ld.shared.u32 	%r141, [%r10+448];
	mad.lo.s32 	%r142, %r141, %r140, %r139;
	ld.shared.u32 	%r143, [%r7+32];
	ld.shared.u32 	%r144, [%r10+512];
	mad.lo.s32 	%r145, %r144, %r143, %r142;
	ld.shared.u32 	%r146, [%r7+36];
	ld.shared.u32 	%r147, [%r10+576];
	mad.lo.s32 	%r148, %r147, %r146, %r145;
	ld.shared.u32 	%r149, [%r7+40];
	ld.shared.u32 	%r150, [%r10+640];
	mad.lo.s32 	%r151, %r150, %r149, %r148;
	ld.shared.u32 	%r152, [%r7+44];
	ld.shared.u32 	%r153, [%r10+704];
	mad.lo.s32 	%r154, %r153, %r152, %r151;
	ld.shared.u32 	%r155, [%r7+48];
	ld.shared.u32 	%r156, [%r10+768];
	mad.lo.s32 	%r157, %r156, %r155, %r154;
	ld.shared.u32 	%r158, [%r7+52];
	ld.shared.u32 	%r159, [%r10+832];
	mad.lo.s32 	%r160, %r159, %r158, %r157;
	ld.shared.u32 	%r161, [%r7+56];
	ld.shared.u32 	%r162, [%r10+896];
	mad.lo.s32 	%r163, %r162, %r161, %r160;
	ld.shared.u32 	%r164, [%r7+60];
	ld.shared.u32 	%r165, [%r10+960];
	mad.lo.s32 	%r166, %r165, %r164, %r163;
	selp.b32 	%r167, %r166, 0, %p1;
	ld.global.u32 	%r168, [%rd3];
	add.s32 	%r169, %r168, %r167;
	st.global.u32 	[%rd3], %r169;
	bar.sync 	0;
	add.s32 	%r232, %r232, 2;
	add.s32 	%r231, %r231, 32;
	add.s32 	%r230, %r230, %r13;
	add.s32 	%r229, %r229, %r13;
	add.s32 	%r228, %r228, 32;
	add.s32 	%r227, %r227, 32;
	setp.ne.s32 	%p18, %r232, 0;
	@%p18 bra 	$L__BB0_3;
	and.b32  	%r237, %r5, 2147483616;
$L__BB0_13:
	and.b32  	%r170, %r5, 16;
	setp.eq.s32 	%p19, %r170, 0;
	@%p19 bra 	$L__BB0_19;
	setp.ge.s32 	%p20, %r2, %r44;
	add.s32 	%r172, %r237, %r3;
	setp.ge.u32 	%p21, %r172, %r45;
	mov.b32 	%r238, 0;
	or.pred  	%p22, %p20, %p21;
	@%p22 bra 	$L__BB0_16;
	add.s32 	%r173, %r172, %r6;
	mul.wide.u32 	%rd17, %r173, 4;
	add.s64 	%rd18, %rd2, %rd17;
	ld.global.u32 	%r238, [%rd18];
$L__BB0_16:
	setp.ge.s32 	%p23, %r4, %r46;
	st.shared.u32 	[%r8], %r238;
	add.s32 	%r41, %r237, %r1;
	setp.ge.u32 	%p24, %r41, %r45;
	mov.b32 	%r239, 0;
	or.pred  	%p25, %p23, %p24;
	@%p25 bra 	$L__BB0_18;
	mad.lo.s32 	%r175, %r41, %r46, %r4;
	mul.wide.u32 	%rd19, %r175, 4;
	add.s64 	%rd20, %rd1, %rd19;
	ld.global.u32 	%r239, [%rd20];
$L__BB0_18:
	st.shared.u32 	[%r9], %r239;
	bar.sync 	0;
	ld.shared.u32 	%r176, [%r7];
	ld.shared.u32 	%r177, [%r10];
	mul.lo.s32 	%r178, %r177, %r176;
	ld.shared.u32 	%r179, [%r7+4];
	ld.shared.u32 	%r180, [%r10+64];
	mad.lo.s32 	%r181, %r180, %r179, %r178;
	ld.shared.u32 	%r182, [%r7+8];
	ld.shared.u32 	%r183, [%r10+128];
	mad.lo.s32 	%r184, %r183, %r182, %r181;
	ld.shared.u32 	%r185, [%r7+12];
	ld.shared.u32 	%r186, [%r10+192];
	mad.lo.s32 	%r187, %r186, %r185, %r184;
	ld.shared.u32 	%r188, [%r7+16];
	ld.shared.u32 	%r189, [%r10+256];
	mad.lo.s32 	%r190, %r189, %r188, %r187;
	ld.shared.u32 	%r191, [%r7+20];
	ld.shared.u32 	%r192, [%r10+320];
	mad.lo.s32 	%r193, %r192, %r191, %r190;
	ld.shared.u32 	%r194, [%r7+24];
	ld.shared.u32 	%r195, [%r10+384];
	mad.lo.s32 	%r196, %r195, %r194, %r193;
	ld.shared.u32 	%r197, [%r7+28];
	ld.shared.u32 	%r198, [%r10+448];
	mad.lo.s32 	%r199, %r198, %r197, %r196;
	ld.shared.u32 	%r200, [%r7+32];
	ld.shared.u32 	%r201, [%r10+512];
	mad.lo.s32 	%r202, %r201, %r200, %r199;
	ld.shared.u32 	%r203, [%r7+36];
	ld.shared.u32 	%r204, [%r10+576];
	mad.lo.s32 	%r205, %r204, %r203, %r202;
	ld.shared.u32 	%r206, [%r7+40];
	ld.shared.u32 	%r207, [%r10+640];
	mad.lo.s32 	%r208, %r207, %r206, %r205;
	ld.shared.u32 	%r209, [%r7+44];
	ld.shared.u32 	%r210, [%r10+704];
	mad.lo.s32 	%r211, %r210, %r209, %r208;
	ld.shared.u32 	%r212, [%r7+48];
	ld.shared.u32 	%r213, [%r10+768];
	mad.lo.s32 	%r214, %r213, %r212, %r211;
	ld.shared.u32 	%r215, [%r7+52];
	ld.shared.u32 	%r216, [%r10+832];
	mad.lo.s32 	%r217, %r216, %r215, %r214;
	ld.shared.u32 	%r218, [%r7+56];
	ld.shared.u32 	%r219, [%r10+896];
	mad.lo.s32 	%r220, %r219, %r218, %r217;
	ld.shared.u32 	%r221, [%r7+60];
	ld.shared.u32 	%r222, [%r10+960];
	mad.lo.s32 	%r223, %r222, %r221, %r220;
	selp.b32 	%r224, %r223, 0, %p1;
	ld.global.u32 	%r225, [%rd3];
	add.s32 	%r226, %r225, %r224;
	st.global.u32 	[%rd3], %r226;
	bar.sync 	0;
$L__BB0_19:
	ret;

}


// ===== COMPILED SASS (sm_100) =====

	.target	sm_100

	.elftype	@"ET_EXEC"


//--------------------- .note.nv.tkinfo           --------------------------
	.section	.note.nv.tkinfo,"",@"SHT_NOTE"
	.sectionflags	@"SHF_NOTE_NV_TKINFO"
	.tkinfo
        /*0018*/ 	.word	0x00000002
        /*0030*/ 	.string	""
        /*0030*/ 	.string	"ptxas"
        /*0030*/ 	.string	"Cuda compilation tools, release 13.0, V13.0.88"
        /*0030*/ 	.string	"Build cuda_13.0.r13.0/compiler.36424714_0"
        /*0030*/ 	.string	"-arch sm_100 -m 64 "



//--------------------- .note.nv.cuinfo           --------------------------
	.section	.note.nv.cuinfo,"",@"SHT_NOTE"
	.sectionflags	@"SHF_NOTE_NV_CUINFO"
        /*0018*/ 	.short	0x0002
        /*001a*/ 	.short	0x0064
        /*001c*/ 	.short	0x0082
	.zero		2


//--------------------- .nv.info                  --------------------------
	.section	.nv.info,"",@"SHT_CUDA_INFO"
	.align	4


	//----- nvinfo : EIATTR_REGCOUNT
	.align		4
        /*0000*/ 	.byte	0x04, 0x2f
        /*0002*/ 	.short	(.L_1 - .L_0)
	.align		4
.L_0:
        /*0004*/ 	.word	index@(_Z7mat_mulPiS_S_iii)
        /*0008*/ 	.word	0x00000020


	//----- nvinfo : EIATTR_FRAME_SIZE
	.align		4
.L_1:
        /*000c*/ 	.byte	0x04, 0x11
        /*000e*/ 	.short	(.L_3 - .L_2)
	.align		4
.L_2:
        /*0010*/ 	.word	index@(_Z7mat_mulPiS_S_iii)
        /*0014*/ 	.word	0x00000000


	//----- nvinfo : EIATTR_MIN_STACK_SIZE
	.align		4
.L_3:
        /*0018*/ 	.byte	0x04, 0x12
        /*001a*/ 	.short	(.L_5 - .L_4)
	.align		4
.L_4:
        /*001c*/ 	.word	index@(_Z7mat_mulPiS_S_iii)
        /*0020*/ 	.word	0x00000000
.L_5:


//--------------------- .nv.compat                --------------------------
	.section	.nv.compat,"",@"SHT_CUDA_COMPAT_INFO"
	.align	4
        /*0000*/ 	.byte	0x02, 0x09, 0x00, 0x00, 0x02, 0x02, 0x01, 0x00, 0x02, 0x05, 0x05, 0x00, 0x03, 0x07, 0x01, 0x01
        /*0010*/ 	.byte	0x02, 0x03, 0x00, 0x00, 0x02, 0x06, 0x01, 0x00, 0x04, 0x0b, 0x08, 0x00, 0x09, 0x00, 0x00, 0x00
        /*0020*/ 	.byte	0x00, 0x00, 0x00, 0x00


//--------------------- .nv.info._Z7mat_mulPiS_S_iii --------------------------
	.section	.nv.info._Z7mat_mulPiS_S_iii,"",@"SHT_CUDA_INFO"
	.sectionflags	@""
	.align	4


	//----- nvinfo : EIATTR_CUDA_API_VERSION
	.align		4
        /*0000*/ 	.byte	0x04, 0x37
        /*0002*/ 	.short	(.L_7 - .L_6)
.L_6:
        /*0004*/ 	.word	0x00000082


	//----- nvinfo : EIATTR_KPARAM_INFO
	.align		4
.L_7:
        /*0008*/ 	.byte	0x04, 0x17
        /*000a*/ 	.short	(.L_9 - .L_8)
.L_8:
        /*000c*/ 	.word	0x00000000
        /*0010*/ 	.short	0x0005
        /*0012*/ 	.short	0x0020
        /*0014*/ 	.byte	0x00, 0xf0, 0x11, 0x00


	//----- nvinfo : EIATTR_KPARAM_INFO
	.align		4
.L_9:
        /*0018*/ 	.byte	0x04, 0x17
        /*001a*/ 	.short	(.L_11 - .L_10)
.L_10:
        /*001c*/ 	.word	0x00000000
        /*0020*/ 	.short	0x0004
        /*0022*/ 	.short	0x001c
        /*0024*/ 	.byte	0x00, 0xf0, 0x11, 0x00


	//----- nvinfo : EIATTR_KPARAM_INFO
	.align		4
.L_11:
        /*0028*/ 	.byte	0x04, 0x17
        /*002a*/ 	.short	(.L_13 - .L_12)
.L_12:
        /*002c*/ 	.word	0x00000000
        /*0030*/ 	.short	0x0003
        /*0032*/ 	.short	0x0018
        /*0034*/ 	.byte	0x00, 0xf0, 0x11, 0x00


	//----- nvinfo : EIATTR_KPARAM_INFO
	.align		4
.L_13:
        /*0038*/ 	.byte	0x04, 0x17
        /*003a*/ 	.short	(.L_15 - .L_14)
.L_14:
        /*003c*/ 	.word	0x00000000
        /*0040*/ 	.short	0x0002
        /*0042*/ 	.short	0x0010
        /*0044*/ 	.byte	0x00, 0xf5, 0x21, 0x00


	//----- nvinfo : EIATTR_KPARAM_INFO
	.align		4
.L_15:
        /*0048*/ 	.byte	0x04, 0x17
        /*004a*/ 	.short	(.L_17 - .L_16)
.L_16:
        /*004c*/ 	.word	0x00000000
        /*0050*/ 	.short	0x0001
        /*0052*/ 	.short	0x0008
        /*0054*/ 	.byte	0x00, 0xf5, 0x21, 0x00


	//----- nvinfo : EIATTR_KPARAM_INFO
	.align		4
.L_17:
        /*0058*/ 	.byte	0x04, 0x17
        /*005a*/ 	.short	(.L_19 - .L_18)
.L_18:
        /*005c*/ 	.word	0x00000000
        /*0060*/ 	.short	0x0000
        /*0062*/ 	.short	0x0000
        /*0064*/ 	.byte	0x00, 0xf5, 0x21, 0x00


	//----- nvinfo : EIATTR_SPARSE_MMA_MASK
	.align		4
.L_19:
        /*0068*/ 	.byte	0x03, 0x50
        /*006a*/ 	.short	0x0000


	//----- nvinfo : EIATTR_MAXREG_COUNT
	.align		4
        /*006c*/ 	.byte	0x03, 0x1b
        /*006e*/ 	.short	0x00ff


	//----- nvinfo : EIATTR_NUM_BARRIERS
	.align		4
        /*0070*/ 	.byte	0x02, 0x4c
        /*0072*/ 	.byte	0x01
	.zero		1


	//----- nvinfo : EIATTR_MERCURY_ISA_VERSION
	.align		4
        /*0074*/ 	.byte	0x03, 0x5f
        /*0076*/ 	.short	0x0101


	//----- nvinfo : EIATTR_VRC_CTA_INIT_COUNT
	.align		4
        /*0078*/ 	.byte	0x02, 0x4a
	.zero		1
	.zero		1


	//----- nvinfo : EIATTR_EXIT_INSTR_OFFSETS
	.align		4
        /*007c*/ 	.byte	0x04, 0x1c
        /*007e*/ 	.short	(.L_21 - .L_20)


	//   ....[0]....
.L_20:
        /*0080*/ 	.word	0x00000090


	//   ....[1]....
        /*0084*/ 	.word	0x00000ab0


	//   ....[2]....
        /*0088*/ 	.word	0x00000ea0


	//----- nvinfo : EIATTR_CBANK_PARAM_SIZE
	.align		4
.L_21:
        /*008c*/ 	.byte	0x03, 0x19
        /*008e*/ 	.short	0x0024


	//----- nvinfo : EIATTR_PARAM_CBANK
	.align		4
        /*0090*/ 	.byte	0x04, 0x0a
        /*0092*/ 	.short	(.L_23 - .L_22)
	.align		4
.L_22:
        /*0094*/ 	.word	index@(.nv.constant0._Z7mat_mulPiS_S_iii)
        /*0098*/ 	.short	0x0380
        /*009a*/ 	.short	0x0024


	//----- nvinfo : EIATTR_SW_WAR
	.align		4
.L_23:
        /*009c*/ 	.byte	0x04, 0x36
        /*009e*/ 	.short	(.L_25 - .L_24)
.L_24:
        /*00a0*/ 	.word	0x00000008
.L_25:


//--------------------- .nv.callgraph             --------------------------
	.section	.nv.callgraph,"",@"SHT_CUDA_CALLGRAPH"
	.align	4
	.sectionentsize	8
	.align		4
        /*0000*/ 	.word	0x00000000
	.align		4
        /*0004*/ 	.word	0xffffffff
	.align		4
        /*0008*/ 	.word	0x00000000
	.align		4
        /*000c*/ 	.word	0xfffffffe
	.align		4
        /*0010*/ 	.word	0x00000000
	.align		4
        /*0014*/ 	.word	0xfffffffd
	.align		4
        /*0018*/ 	.word	0x00000000
	.align		4
        /*001c*/ 	.word	0xfffffffc


//--------------------- .text._Z7mat_mulPiS_S_iii --------------------------
	.section	.text._Z7mat_mulPiS_S_iii,"ax",@progbits
	.align	128
        .global         _Z7mat_mulPiS_S_iii
        .type           _Z7mat_mulPiS_S_iii,@function
        .size           _Z7mat_mulPiS_S_iii,(.L_x_3 - _Z7mat_mulPiS_S_iii)
        .other          _Z7mat_mulPiS_S_iii,@"STO_CUDA_ENTRY STV_DEFAULT"
_Z7mat_mulPiS_S_iii:
.text._Z7mat_mulPiS_S_iii:
[----:B------:R-:W-:Y:S01]  /*0000*/  LDC R1, c[0x0][0x37c] ;  /* 0x0000df00ff017b82 */ /* 0x000fe20000000800 */
[----:B------:R-:W0:Y:S01]  /*0010*/  LDCU UR4, c[0x0][0x39c] ;  /* 0x00007380ff0477ac */ /* 0x000e220008000800 */
[----:B------:R-:W1:Y:S01]  /*0020*/  S2R R22, SR_CTAID.Y ;  /* 0x0000000000167919 */ /* 0x000e620000002600 */
[----:B------:R-:W2:Y:S01]  /*0030*/  S2R R6, SR_TID.Y ;  /* 0x0000000000067919 */ /* 0x000ea20000002200 */
[----:B------:R-:W3:Y:S01]  /*0040*/  S2R R21, SR_CTAID.X ;  /* 0x0000000000157919 */ /* 0x000ee20000002500 */
[----:B------:R-:W4:Y:S01]  /*0050*/  S2R R2, SR_TID.X ;  /* 0x0000000000027919 */ /* 0x000f220000002100 */
[----:B0-----:R-:W-:Y:S01]  /*0060*/  MOV R0, UR4 ;  /* 0x0000000400007c02 */ /* 0x001fe20008000f00 */
[----:B------:R-:W0:Y:S03]  /*0070*/  LDCU UR4, c[0x0][0x364] ;  /* 0x00006c80ff0477ac */ /* 0x000e260008000800 */
[----:B------:R-:W-:-:S13]  /*0080*/  ISETP.GE.AND P0, PT, R0, 0x1, PT ;  /* 0x000000010000780c */ /* 0x000fda0003f06270 */
[----:B0123--:R-:W-:Y:S05]  /*0090*/  @!P0 EXIT ;  /* 0x000000000000894d */ /* 0x00ffea0003800000 */
[----:B------:R-:W0:Y:S01]  /*00a0*/  S2UR UR6, SR_CgaCtaId ;  /* 0x00000000000679c3 */ /* 0x000e220000008800 */
[----:B------:R-:W4:Y:S01]  /*00b0*/  LDCU UR5, c[0x0][0x360] ;  /* 0x00006c00ff0577ac */ /* 0x000f220008000800 */
[----:B------:R-:W-:Y:S01]  /*00c0*/  IMAD R22, R22, UR4, R6 ;  /* 0x0000000416167c24 */ /* 0x000fe2000f8e0206 */
[C---:B------:R-:W-:Y:S01]  /*00d0*/  ISETP.GE.U32.AND P1, PT, R0.reuse, 0x11, PT ;  /* 0x000000110000780c */ /* 0x040fe20003f26070 */
[----:B------:R-:W1:Y:S01]  /*00e0*/  LDCU UR10, c[0x0][0x3a0] ;  /* 0x00007400ff0a77ac */ /* 0x000e620008000800 */
[----:B------:R-:W-:-:S03]  /*00f0*/  IADD3 R20, PT, PT, R0, 0xf, RZ ;  /* 0x0000000f00147810 */ /* 0x000fc60007ffe0ff */
[----:B------:R-:W2:Y:S01]  /*0100*/  LDC.64 R24, c[0x0][0x390] ;  /* 0x0000e400ff187b82 */ /* 0x000ea20000000a00 */
[----:B------:R-:W3:Y:S01]  /*0110*/  LDCU UR7, c[0x0][0x398] ;  /* 0x00007300ff0777ac */ /* 0x000ee20008000800 */
[----:B------:R-:W-:Y:S01]  /*0120*/  UMOV UR4, 0x400 ;  /* 0x0000040000047882 */ /* 0x000fe20000000000 */
[----:B------:R-:W2:Y:S01]  /*0130*/  LDCU.64 UR8, c[0x0][0x358] ;  /* 0x00006b00ff0877ac */ /* 0x000ea20008000a00 */
[----:B----4-:R-:W-:Y:S01]  /*0140*/  IMAD R21, R21, UR5, R2 ;  /* 0x0000000515157c24 */ /* 0x010fe2000f8e0202 */
[----:B------:R-:W-:Y:S01]  /*0150*/  UIADD3 UR5, UPT, UPT, UR4, 0x400, URZ ;  /* 0x0000040004057890 */ /* 0x000fe2000fffe0ff */
[----:B-1----:R-:W-:Y:S01]  /*0160*/  MOV R3, UR10 ;  /* 0x0000000a00037c02 */ /* 0x002fe20008000f00 */
[----:B0-----:R-:W-:Y:S02]  /*0170*/  ULEA UR4, UR6, UR4, 0x18 ;  /* 0x0000000406047291 */ /* 0x001fe4000f8ec0ff */
[----:B------:R-:W-:Y:S01]  /*0180*/  ULEA UR5, UR6, UR5, 0x18 ;  /* 0x0000000506057291 */ /* 0x000fe2000f8ec0ff */
[-C--:B------:R-:W-:Y:S01]  /*0190*/  ISETP.GE.AND P0, PT, R21, R3.reuse, PT ;  /* 0x000000031500720c */ /* 0x080fe20003f06270 */
[----:B------:R-:W-:-:S02]  /*01a0*/  IMAD R5, R22, R3, R21 ;  /* 0x0000000316057224 */ /* 0x000fc400078e0215 */
[----:B------:R-:W-:Y:S02]  /*01b0*/  LEA R19, R6, UR4, 0x6 ;  /* 0x0000000406137c11 */ /* 0x000fe4000f8e30ff */
[----:B------:R-:W-:Y:S01]  /*01c0*/  LEA R17, R2, UR5, 0x2 ;  /* 0x0000000502117c11 */ /* 0x000fe2000f8e10ff */
[----:B--2---:R-:W-:Y:S01]  /*01d0*/  IMAD.WIDE R24, R5, 0x4, R24 ;  /* 0x0000000405187825 */ /* 0x004fe200078e0218 */
[----:B---3--:R-:W-:-:S03]  /*01e0*/  ISETP.LT.AND P0, PT, R22, UR7, !P0 ;  /* 0x0000000716007c0c */ /* 0x008fc6000c701270 */
[----:B------:R-:W-:Y:S01]  /*01f0*/  HFMA2 R5, -RZ, RZ, 0, 0 ;  /* 0x00000000ff057431 */ /* 0x000fe200000001ff */
[----:B------:R-:W-:Y:S02]  /*0200*/  LEA R18, R2, R19, 0x2 ;  /* 0x0000001302127211 */ /* 0x000fe400078e10ff */
[----:B------:R-:W-:Y:S01]  /*0210*/  LEA R16, R6, R17, 0x6 ;  /* 0x0000001106107211 */ /* 0x000fe200078e30ff */
[----:B------:R-:W-:Y:S06]  /*0220*/  @!P1 BRA `(.L_x_0) ;  /* 0x00000008001c9947 */ /* 0x000fec0003800000 */
[----:B------:R-:W0:Y:S01]  /*0230*/  LDC R4, c[0x0][0x39c] ;  /* 0x0000e700ff047b82 */ /* 0x000e220000000800 */
[----:B------:R-:W-:Y:S01]  /*0240*/  IMAD R12, R22, R0, R2 ;  /* 0x00000000160c7224 */ /* 0x000fe200078e0202 */
[----:B------:R-:W-:Y:S01]  /*0250*/  SHF.R.U32.HI R0, RZ, 0x4, R20 ;  /* 0x00000004ff007819 */ /* 0x000fe20000011614 */
[CCC-:B------:R-:W-:Y:S01]  /*0260*/  IMAD R13, R6.reuse, R3.reuse, R21.reuse ;  /* 0x00000003060d7224 */ /* 0x1c0fe200078e0215 */
[----:B------:R-:W-:Y:S02]  /*0270*/  IADD3 R14, PT, PT, R6, 0x10, RZ ;  /* 0x00000010060e7810 */ /* 0x000fe40007ffe0ff */
[----:B------:R-:W-:Y:S02]  /*0280*/  LOP3.LUT R0, R0, 0x7fffffe, RZ, 0xc0, !PT ;  /* 0x07fffffe00007812 */ /* 0x000fe400078ec0ff */
[----:B------:R-:W1:Y:S01]  /*0290*/  LDC R5, c[0x0][0x3a0] ;  /* 0x0000e800ff057b82 */ /* 0x000e620000000800 */
[----:B------:R-:W-:Y:S01]  /*02a0*/  ISETP.GE.AND P2, PT, R22, UR7, PT ;  /* 0x0000000716007c0c */ /* 0x000fe2000bf46270 */
[----:B------:R-:W-:Y:S01]  /*02b0*/  IMAD R14, R14, R3, R21 ;  /* 0x000000030e0e7224 */ /* 0x000fe200078e0215 */
[----:B------:R-:W-:-:S02]  /*02c0*/  MOV R7, R2 ;  /* 0x0000000200077202 */ /* 0x000fc40000000f00 */
[----:B------:R-:W-:Y:S02]  /*02d0*/  IADD3 R12, PT, PT, R12, 0x10, RZ ;  /* 0x000000100c0c7810 */ /* 0x000fe40007ffe0ff */
[----:B------:R-:W-:-:S07]  /*02e0*/  IADD3 R15, PT, PT, -R0, RZ, RZ ;  /* 0x000000ff000f7210 */ /* 0x000fce0007ffe1ff */
.L_x_1:
[----:B0-----:R-:W-:Y:S02]  /*02f0*/  MOV R0, R4 ;  /* 0x0000000400007202 */ /* 0x001fe40000000f00 */
[----:B-1----:R-:W-:Y:S02]  /*0300*/  MOV R3, R5 ;  /* 0x0000000500037202 */ /* 0x002fe40000000f00 */
[-C--:B------:R-:W-:Y:S02]  /*0310*/  ISETP.GE.U32.OR P3, PT, R7, R0.reuse, P2 ;  /* 0x000000000700720c */ /* 0x080fe40001766470 */
[----:B------:R-:W-:Y:S02]  /*0320*/  ISETP.GE.AND P1, PT, R21, R3, PT ;  /* 0x000000031500720c */ /* 0x000fe40003f26270 */
[----:B------:R-:W-:Y:S02]  /*0330*/  MOV R29, RZ ;  /* 0x000000ff001d7202 */ /* 0x000fe40000000f00 */
[----:B------:R-:W-:-:S07]  /*0340*/  ISETP.GE.U32.OR P4, PT, R6, R0, P1 ;  /* 0x000000000600720c */ /* 0x000fce0000f86470 */
[----:B------:R-:W0:Y:S01]  /*0350*/  @!P3 LDC.64 R10, c[0x0][0x380] ;  /* 0x0000e000ff0abb82 */ /* 0x000e220000000a00 */
[----:B--2---:R-:W-:-:S07]  /*0360*/  @!P3 IADD3 R23, PT, PT, R12, -0x10, RZ ;  /* 0xfffffff00c17b810 */ /* 0x004fce0007ffe0ff */
[----:B------:R-:W1:Y:S01]  /*0370*/  @!P4 LDC.64 R8, c[0x0][0x388] ;  /* 0x0000e200ff08cb82 */ /* 0x000e620000000a00 */
[----:B0-----:R-:W-:-:S04]  /*0380*/  @!P3 IMAD.WIDE.U32 R10, R23, 0x4, R10 ;  /* 0x00000004170ab825 */ /* 0x001fc800078e000a */
[----:B------:R-:W-:Y:S02]  /*0390*/  HFMA2 R23, -RZ, RZ, 0, 0 ;  /* 0x00000000ff177431 */ /* 0x000fe400000001ff */
[----:B-1----:R-:W-:-:S04]  /*03a0*/  @!P4 IMAD.WIDE.U32 R26, R13, 0x4, R8 ;  /* 0x000000040d1ac825 */ /* 0x002fc800078e0008 */
[----:B------:R-:W2:Y:S04]  /*03b0*/  @!P3 LDG.E R23, desc[UR8][R10.64] ;  /* 0x000000080a17b981 */ /* 0x000ea8000c1e1900 */
[----:B------:R-:W3:Y:S04]  /*03c0*/  @!P4 LDG.E R29, desc[UR8][R26.64] ;  /* 0x000000081a1dc981 */ /* 0x000ee8000c1e1900 */
[----:B--2---:R-:W-:Y:S04]  /*03d0*/  STS [R18], R23 ;  /* 0x0000001712007388 */ /* 0x004fe80000000800 */
[----:B---3--:R-:W-:Y:S01]  /*03e0*/  STS [R16], R29 ;  /* 0x0000001d10007388 */ /* 0x008fe20000000800 */
[----:B------:R-:W-:Y:S06]  /*03f0*/  BAR.SYNC.DEFER_BLOCKING 0x0 ;  /* 0x0000000000007b1d */ /* 0x000fec0000010000 */
[----:B------:R-:W-:Y:S04]  /*0400*/  LDS R28, [R17] ;  /* 0x00000000111c7984 */ /* 0x000fe80000000800 */
[----:B------:R-:W0:Y:S04]  /*0410*/  LDS.128 R8, [R19] ;  /* 0x0000000013087984 */ /* 0x000e280000000c00 */
[----:B------:R-:W1:Y:S01]  /*0420*/  LDS R26, [R17+0x40] ;  /* 0x00004000111a7984 */ /* 0x000e620000000800 */
[----:B0-----:R-:W-:-:S03]  /*0430*/  IMAD R8, R8, R28, RZ ;  /* 0x0000001c08087224 */ /* 0x001fc600078e02ff */
[----:B------:R-:W-:Y:S01]  /*0440*/  LDS R28, [R17+0xc0] ;  /* 0x0000c000111c7984 */ /* 0x000fe20000000800 */
[----:B-1----:R-:W-:-:S03]  /*0450*/  IMAD R9, R26, R9, R8 ;  /* 0x000000091a097224 */ /* 0x002fc600078e0208 */
[----:B------:R-:W0:Y:S04]  /*0460*/  LDS R8, [R17+0x80] ;  /* 0x0000800011087984 */ /* 0x000e280000000800 */
[----:B------:R-:W-:Y:S01]  /*0470*/  LDS R26, [R17+0x100] ;  /* 0x00010000111a7984 */ /* 0x000fe20000000800 */
[----:B0-----:R-:W-:-:S04]  /*0480*/  IMAD R8, R8, R10, R9 ;  /* 0x0000000a08087224 */ /* 0x001fc800078e0209 */
[----:B------:R-:W-:Y:S02]  /*0490*/  IMAD R23, R28, R11, R8 ;  /* 0x0000000b1c177224 */ /* 0x000fe400078e0208 */
[----:B------:R-:W0:Y:S02]  /*04a0*/  LDS.128 R8, [R19+0x10] ;  /* 0x0000100013087984 */ /* 0x000e240000000c00 */
[----:B0-----:R-:W-:Y:S02]  /*04b0*/  IMAD R8, R8, R26, R23 ;  /* 0x0000001a08087224 */ /* 0x001fe400078e0217 */
[----:B------:R-:W0:Y:S04]  /*04c0*/  LDS R23, [R17+0x140] ;  /* 0x0001400011177984 */ /* 0x000e280000000800 */
[----:B------:R-:W-:Y:S01]  /*04d0*/  LDS R26, [R17+0x200] ;  /* 0x00020000111a7984 */ /* 0x000fe20000000800 */
[----:B0-----:R-:W-:-:S03]  /*04e0*/  IMAD R9, R23, R9, R8 ;  /* 0x0000000917097224 */ /* 0x001fc600078e0208 */
[----:B------:R-:W0:Y:S04]  /*04f0*/  LDS R8, [R17+0x180] ;  /* 0x0001800011087984 */ /* 0x000e280000000800 */
[----:B------:R-:W1:Y:S01]  /*0500*/  LDS R23, [R17+0x1c0] ;  /* 0x0001c00011177984 */ /* 0x000e620000000800 */
[----:B0-----:R-:W-:-:S04]  /*0510*/  IMAD R8, R8, R10, R9 ;  /* 0x0000000a08087224 */ /* 0x001fc800078e0209 */
[----:B-1----:R-:W-:Y:S02]  /*0520*/  IMAD R23, R23, R11, R8 ;  /* 0x0000000b17177224 */ /* 0x002fe400078e0208 */
[----:B------:R-:W0:Y:S02]  /*0530*/  LDS.128 R8, [R19+0x20] ;  /* 0x0000200013087984 */ /* 0x000e240000000c00 */
[----:B0-----:R-:W-:Y:S02]  /*0540*/  IMAD R8, R8, R26, R23 ;  /* 0x0000001a08087224 */ /* 0x001fe400078e0217 */
[----:B------:R-:W2:Y:S01]  /*0550*/  LDG.E R23, desc[UR8][R24.64] ;  /* 0x0000000818177981 */ /* 0x000ea2000c1e1900 */
[----:B------:R-:W-:-:S03]  /*0560*/  MOV R29, RZ ;  /* 0x000000ff001d7202 */ /* 0x000fc60000000f00 */
[----:B------:R-:W0:Y:S02]  /*0570*/  LDS R26, [R17+0x240] ;  /* 0x00024000111a7984 */ /* 0x000e240000000800 */
[----:B0-----:R-:W-:Y:S02]  /*0580*/  IMAD R9, R26, R9, R8 ;  /* 0x000000091a097224 */ /* 0x001fe400078e0208 */
[----:B------:R-:W0:Y:S04]  /*0590*/  LDS R8, [R17+0x280] ;  /* 0x0002800011087984 */ /* 0x000e280000000800 */
[----:B------:R-:W1:Y:S01]  /*05a0*/  LDS R26, [R17+0x2c0] ;  /* 0x0002c000111a7984 */ /* 0x000e620000000800 */
[----:B0-----:R-:W-:-:S04]  /*05b0*/  IMAD R8, R8, R10, R9 ;  /* 0x0000000a08087224 */ /* 0x001fc800078e0209 */
[----:B-1----:R-:W-:Y:S02]  /*05c0*/  IMAD R27, R26, R11, R8 ;  /* 0x0000000b1a1b7224 */ /* 0x002fe400078e0208 */
[----:B------:R-:W-:Y:S04]  /*05d0*/  LDS R26, [R17+0x300] ;  /* 0x00030000111a7984 */ /* 0x000fe80000000800 */
[----:B------:R-:W0:Y:S02]  /*05e0*/  LDS.128 R8, [R19+0x30] ;  /* 0x0000300013087984 */ /* 0x000e240000000c00 */
[----:B0-----:R-:W-:Y:S01]  /*05f0*/  IMAD R8, R8, R26, R27 ;  /* 0x0000001a08087224 */ /* 0x001fe200078e021b */
[----:B------:R-:W-:Y:S01]  /*0600*/  IADD3 R27, PT, PT, R6, 0x10, RZ ;  /* 0x00000010061b7810 */ /* 0x000fe20007ffe0ff */
[----:B------:R-:W0:Y:S03]  /*0610*/  LDS R26, [R17+0x340] ;  /* 0x00034000111a7984 */ /* 0x000e260000000800 */
[----:B------:R-:W-:Y:S01]  /*0620*/  ISETP.GE.U32.OR P1, PT, R27, R0, P1 ;  /* 0x000000001b00720c */ /* 0x000fe20000f26470 */
[----:B------:R-:W-:-:S02]  /*0630*/  HFMA2 R27, -RZ, RZ, 0, 0 ;  /* 0x00000000ff1b7431 */ /* 0x000fc400000001ff */
[----:B0-----:R-:W-:Y:S02]  /*0640*/  IMAD R9, R26, R9, R8 ;  /* 0x000000091a097224 */ /* 0x001fe400078e0208 */
[----:B------:R-:W0:Y:S04]  /*0650*/  LDS R8, [R17+0x380] ;  /* 0x0003800011087984 */ /* 0x000e280000000800 */
[----:B------:R-:W1:Y:S01]  /*0660*/  LDS R26, [R17+0x3c0] ;  /* 0x0003c000111a7984 */ /* 0x000e620000000800 */
[----:B0-----:R-:W-:Y:S01]  /*0670*/  IMAD R8, R8, R10, R9 ;  /* 0x0000000a08087224 */ /* 0x001fe200078e0209 */
[----:B------:R-:W-:-:S03]  /*0680*/  IADD3 R9, PT, PT, R7, 0x10, RZ ;  /* 0x0000001007097810 */ /* 0x000fc60007ffe0ff */
[----:B-1----:R-:W-:Y:S01]  /*0690*/  IMAD R26, R26, R11, R8 ;  /* 0x0000000b1a1a7224 */ /* 0x002fe200078e0208 */
[----:B------:R-:W-:Y:S02]  /*06a0*/  ISETP.GE.U32.OR P3, PT, R9, R0, P2 ;  /* 0x000000000900720c */ /* 0x000fe40001766470 */
[----:B------:R-:W0:Y:S02]  /*06b0*/  @!P1 LDC.64 R8, c[0x0][0x388] ;  /* 0x0000e200ff089b82 */ /* 0x000e240000000a00 */
[----:B------:R-:W-:-:S09]  /*06c0*/  SEL R26, R26, RZ, P0 ;  /* 0x000000ff1a1a7207 */ /* 0x000fd20000000000 */
[----:B------:R-:W1:Y:S01]  /*06d0*/  @!P3 LDC.64 R10, c[0x0][0x380] ;  /* 0x0000e000ff0abb82 */ /* 0x000e620000000a00 */
[----:B0-----:R-:W-:-:S04]  /*06e0*/  @!P1 IMAD.WIDE.U32 R8, R14, 0x4, R8 ;  /* 0x000000040e089825 */ /* 0x001fc800078e0008 */
[----:B-1----:R-:W-:Y:S01]  /*06f0*/  @!P3 IMAD.WIDE.U32 R10, R12, 0x4, R10 ;  /* 0x000000040c0ab825 */ /* 0x002fe200078e000a */
[----:B--2---:R-:W-:-:S05]  /*0700*/  IADD3 R23, PT, PT, R26, R23, RZ ;  /* 0x000000171a177210 */ /* 0x004fca0007ffe0ff */
[----:B------:R-:W-:Y:S01]  /*0710*/  STG.E desc[UR8][R24.64], R23 ;  /* 0x0000001718007986 */ /* 0x000fe2000c101908 */
[----:B------:R-:W-:Y:S06]  /*0720*/  BAR.SYNC.DEFER_BLOCKING 0x0 ;  /* 0x0000000000007b1d */ /* 0x000fec0000010000 */
        /* <DEDUP_REMOVED lines=8> */
[----:B0-----:R-:W-:-:S04]  /*07b0*/  IMAD R26, R8, R23, RZ ;  /* 0x00000017081a7224 */ /* 0x001fc800078e02ff */
[----:B-1----:R-:W-:Y:S02]  /*07c0*/  IMAD R23, R28, R9, R26 ;  /* 0x000000091c177224 */ /* 0x002fe400078e021a */
[----:B------:R-:W0:Y:S04]  /*07d0*/  LDS R26, [R17+0x80] ;  /* 0x00008000111a7984 */ /* 0x000e280000000800 */
[----:B------:R-:W1:Y:S01]  /*07e0*/  LDS R28, [R17+0xc0] ;  /* 0x0000c000111c7984 */ /* 0x000e620000000800 */
[----:B0-----:R-:W-:-:S03]  /*07f0*/  IMAD R10, R26, R10, R23 ;  /* 0x0000000a1a0a7224 */ /* 0x001fc600078e0217 */
[----:B------:R-:W-:Y:S01]  /*0800*/  LDS R26, [R17+0x100] ;  /* 0x00010000111a7984 */ /* 0x000fe20000000800 */
[----:B-1----:R-:W-:-:S03]  /*0810*/  IMAD R23, R28, R11, R10 ;  /* 0x0000000b1c177224 */ /* 0x002fc600078e020a */
[----:B------:R-:W0:Y:S02]  /*0820*/  LDS.128 R8, [R19+0x10] ;  /* 0x0000100013087984 */ /* 0x000e240000000c00 */
[----:B0-----:R-:W-:Y:S02]  /*0830*/  IMAD R8, R8, R26, R23 ;  /* 0x0000001a08087224 */ /* 0x001fe400078e0217 */
[----:B------:R-:W0:Y:S04]  /*0840*/  LDS R23, [R17+0x140] ;  /* 0x0001400011177984 */ /* 0x000e280000000800 */
[----:B------:R-:W-:Y:S01]  /*0850*/  LDS R26, [R17+0x1c0] ;  /* 0x0001c000111a7984 */ /* 0x000fe20000000800 */
[----:B0-----:R-:W-:-:S03]  /*0860*/  IMAD R9, R23, R9, R8 ;  /* 0x0000000917097224 */ /* 0x001fc600078e0208 */
[----:B------:R-:W0:Y:S04]  /*0870*/  LDS R8, [R17+0x180] ;  /* 0x0001800011087984 */ /* 0x000e280000000800 */
[----:B------:R-:W2:Y:S01]  /*0880*/  LDG.E R23, desc[UR8][R24.64] ;  /* 0x0000000818177981 */ /* 0x000ea2000c1e1900 */
[----:B------:R-:W-:Y:S02]  /*0890*/  IADD3 R15, PT, PT, R15, 0x2, RZ ;  /* 0x000000020f0f7810 */ /* 0x000fe40007ffe0ff */
[----:B------:R-:W-:Y:S02]  /*08a0*/  IADD3 R7, PT, PT, R7, 0x20, RZ ;  /* 0x0000002007077810 */ /* 0x000fe40007ffe0ff */
[----:B------:R-:W-:Y:S02]  /*08b0*/  ISETP.NE.AND P1, PT, R15, RZ, PT ;  /* 0x000000ff0f00720c */ /* 0x000fe40003f25270 */
[----:B------:R-:W-:-:S02]  /*08c0*/  IADD3 R6, PT, PT, R6, 0x20, RZ ;  /* 0x0000002006067810 */ /* 0x000fc40007ffe0ff */
[----:B------:R-:W-:Y:S02]  /*08d0*/  IADD3 R12, PT, PT, R12, 0x20, RZ ;  /* 0x000000200c0c7810 */ /* 0x000fe40007ffe0ff */
[C---:B------:R-:W-:Y:S02]  /*08e0*/  LEA R13, R3.reuse, R13, 0x5 ;  /* 0x0000000d030d7211 */ /* 0x040fe400078e28ff */
[----:B------:R-:W-:Y:S01]  /*08f0*/  LEA R14, R3, R14, 0x5 ;  /* 0x0000000e030e7211 */ /* 0x000fe200078e28ff */
[----:B0-----:R-:W-:-:S04]  /*0900*/  IMAD R8, R8, R10, R9 ;  /* 0x0000000a08087224 */ /* 0x001fc800078e0209 */
[----:B------:R-:W-:Y:S02]  /*0910*/  IMAD R27, R26, R11, R8 ;  /* 0x0000000b1a1b7224 */ /* 0x000fe400078e0208 */
[----:B------:R-:W-:Y:S04]  /*0920*/  LDS R26, [R17+0x200] ;  /* 0x00020000111a7984 */ /* 0x000fe80000000800 */
[----:B------:R-:W0:Y:S02]  /*0930*/  LDS.128 R8, [R19+0x20] ;  /* 0x0000200013087984 */ /* 0x000e240000000c00 */
[----:B0-----:R-:W-:Y:S02]  /*0940*/  IMAD R8, R8, R26, R27 ;  /* 0x0000001a08087224 */ /* 0x001fe400078e021b */
[----:B------:R-:W0:Y:S02]  /*0950*/  LDS R26, [R17+0x240] ;  /* 0x00024000111a7984 */ /* 0x000e240000000800 */
[----:B0-----:R-:W-:-:S02]  /*0960*/  IMAD R9, R26, R9, R8 ;  /* 0x000000091a097224 */ /* 0x001fc400078e0208 */
[----:B------:R-:W0:Y:S04]  /*0970*/  LDS R8, [R17+0x280] ;  /* 0x0002800011087984 */ /* 0x000e280000000800 */
[----:B------:R-:W1:Y:S01]  /*0980*/  LDS R26, [R17+0x2c0] ;  /* 0x0002c000111a7984 */ /* 0x000e620000000800 */
[----:B0-----:R-:W-:-:S04]  /*0990*/  IMAD R8, R8, R10, R9 ;  /* 0x0000000a08087224 */ /* 0x001fc800078e0209 */
[----:B-1----:R-:W-:Y:S02]  /*09a0*/  IMAD R27, R26, R11, R8 ;  /* 0x0000000b1a1b7224 */ /* 0x002fe400078e0208 */
        /* <DEDUP_REMOVED lines=8> */
[----:B-1----:R-:W-:-:S05]  /*0a30*/  IMAD R8, R26, R11, R8 ;  /* 0x0000000b1a087224 */ /* 0x002fca00078e0208 */
[----:B------:R-:W-:-:S04]  /*0a40*/  SEL R8, R8, RZ, P0 ;  /* 0x000000ff08087207 */ /* 0x000fc80000000000 */
[----:B--2---:R-:W-:-:S05]  /*0a50*/  IADD3 R23, PT, PT, R8, R23, RZ ;  /* 0x0000001708177210 */ /* 0x004fca0007ffe0ff */
[----:B------:R2:W-:Y:S01]  /*0a60*/  STG.E desc[UR8][R24.64], R23 ;  /* 0x0000001718007986 */ /* 0x0005e2000c101908 */
[----:B------:R-:W-:Y:S06]  /*0a70*/  BAR.SYNC.DEFER_BLOCKING 0x0 ;  /* 0x0000000000007b1d */ /* 0x000fec0000010000 */
[----:B------:R-:W-:Y:S05]  /*0a80*/  @P1 BRA `(.L_x_1) ;  /* 0xfffffff800181947 */ /* 0x000fea000383ffff */
[----:B------:R-:W-:-:S07]  /*0a90*/  LOP3.LUT R5, R20, 0x7fffffe0, RZ, 0xc0, !PT ;  /* 0x7fffffe014057812 */ /* 0x000fce00078ec0ff */
.L_x_0:
[----:B------:R-:W-:-:S13]  /*0aa0*/  LOP3.LUT P1, RZ, R20, 0x10, RZ, 0xc0, !PT ;  /* 0x0000001014ff7812 */ /* 0x000fda000782c0ff */
[----:B------:R-:W-:Y:S05]  /*0ab0*/  @!P1 EXIT ;  /* 0x000000000000994d */ /* 0x000fea0003800000 */
[----:B------:R-:W0:Y:S01]  /*0ac0*/  S2R R4, SR_TID.Y ;  /* 0x0000000000047919 */ /* 0x000e220000002200 */
[----:B------:R-:W1:Y:S01]  /*0ad0*/  LDCU UR4, c[0x0][0x398] ;  /* 0x00007300ff0477ac */ /* 0x000e620008000800 */
[----:B------:R-:W-:Y:S02]  /*0ae0*/  IADD3 R9, PT, PT, R2, R5, RZ ;  /* 0x0000000502097210 */ /* 0x000fe40007ffe0ff */
[----:B--2---:R-:W-:Y:S02]  /*0af0*/  MOV R23, RZ ;  /* 0x000000ff00177202 */ /* 0x004fe40000000f00 */
[----:B------:R-:W-:-:S04]  /*0b00*/  ISETP.GE.U32.AND P1, PT, R9, R0, PT ;  /* 0x000000000900720c */ /* 0x000fc80003f26070 */
[----:B-1----:R-:W-:Y:S02]  /*0b10*/  ISETP.GE.OR P1, PT, R22, UR4, P1 ;  /* 0x0000000416007c0c */ /* 0x002fe40008f26670 */
[----:B0-----:R-:W-:-:S11]  /*0b20*/  IADD3 R2, PT, PT, R4, R5, RZ ;  /* 0x0000000504027210 */ /* 0x001fd60007ffe0ff */
[----:B------:R-:W0:Y:S01]  /*0b30*/  @!P1 LDC.64 R6, c[0x0][0x380] ;  /* 0x0000e000ff069b82 */ /* 0x000e220000000a00 */
[-C--:B------:R-:W-:Y:S01]  /*0b40*/  @!P1 IMAD R9, R22, R0.reuse, R9 ;  /* 0x0000000016099224 */ /* 0x080fe200078e0209 */
[----:B------:R-:W-:-:S04]  /*0b50*/  ISETP.GE.U32.AND P2, PT, R2, R0, PT ;  /* 0x000000000200720c */ /* 0x000fc80003f46070 */
[----:B------:R-:W-:-:S13]  /*0b60*/  ISETP.GE.OR P2, PT, R21, R3, P2 ;  /* 0x000000031500720c */ /* 0x000fda0001746670 */
[----:B------:R-:W1:Y:S01]  /*0b70*/  @!P2 LDC.64 R4, c[0x0][0x388] ;  /* 0x0000e200ff04ab82 */ /* 0x000e620000000a00 */
[----:B------:R-:W-:Y:S02]  /*0b80*/  @!P2 IMAD R3, R2, R3, R21 ;  /* 0x000000030203a224 */ /* 0x000fe400078e0215 */
[----:B------:R-:W-:Y:S02]  /*0b90*/  HFMA2 R21, -RZ, RZ, 0, 0 ;  /* 0x00000000ff157431 */ /* 0x000fe400000001ff */
[----:B0-----:R-:W-:-:S05]  /*0ba0*/  @!P1 IMAD.WIDE.U32 R6, R9, 0x4, R6 ;  /* 0x0000000409069825 */ /* 0x001fca00078e0006 */
[----:B------:R-:W2:Y:S01]  /*0bb0*/  @!P1 LDG.E R21, desc[UR8][R6.64] ;  /* 0x0000000806159981 */ /* 0x000ea2000c1e1900 */
[----:B-1----:R-:W-:-:S05]  /*0bc0*/  @!P2 IMAD.WIDE.U32 R4, R3, 0x4, R4 ;  /* 0x000000040304a825 */ /* 0x002fca00078e0004 */
[----:B------:R-:W3:Y:S04]  /*0bd0*/  @!P2 LDG.E R23, desc[UR8][R4.64] ;  /* 0x000000080417a981 */ /* 0x000ee8000c1e1900 */
[----:B--2---:R-:W-:Y:S04]  /*0be0*/  STS [R18], R21 ;  /* 0x0000001512007388 */ /* 0x004fe80000000800 */
[----:B---3--:R-:W-:Y:S01]  /*0bf0*/  STS [R16], R23 ;  /* 0x0000001710007388 */ /* 0x008fe20000000800 */
[----:B------:R-:W-:Y:S06]  /*0c00*/  BAR.SYNC.DEFER_BLOCKING 0x0 ;  /* 0x0000000000007b1d */ /* 0x000fec0000010000 */
[----:B------:R-:W2:Y:S04]  /*0c10*/  LDG.E R0, desc[UR8][R24.64] ;  /* 0x0000000818007981 */ /* 0x000ea8000c1e1900 */
[----:B------:R-:W-:Y:S04]  /*0c20*/  LDS R27, [R17] ;  /* 0x00000000111b7984 */ /* 0x000fe80000000800 */
[----:B------:R-:W0:Y:S04]  /*0c30*/  LDS.128 R12, [R19] ;  /* 0x00000000130c7984 */ /* 0x000e280000000c00 */
[----:B------:R-:W1:Y:S04]  /*0c40*/  LDS R20, [R17+0x40] ;  /* 0x0000400011147984 */ /* 0x000e680000000800 */
[----:B------:R-:W3:Y:S04]  /*0c50*/  LDS R29, [R17+0x80] ;  /* 0x00008000111d7984 */ /* 0x000ee80000000800 */
[----:B------:R-:W4:Y:S04]  /*0c60*/  LDS R22, [R17+0xc0] ;  /* 0x0000c00011167984 */ /* 0x000f280000000800 */
[----:B------:R-:W-:Y:S04]  /*0c70*/  LDS R3, [R17+0x100] ;  /* 0x0001000011037984 */ /* 0x000fe80000000800 */
[----:B------:R-:W5:Y:S04]  /*0c80*/  LDS.128 R8, [R19+0x10] ;  /* 0x0000100013087984 */ /* 0x000f680000000c00 */
[----:B------:R-:W5:Y:S04]  /*0c90*/  LDS R2, [R17+0x140] ;  /* 0x0001400011027984 */ /* 0x000f680000000800 */
[----:B------:R-:W5:Y:S04]  /*0ca0*/  LDS R21, [R17+0x180] ;  /* 0x0001800011157984 */ /* 0x000f680000000800 */
[----:B------:R-:W5:Y:S04]  /*0cb0*/  LDS R16, [R17+0x1c0] ;  /* 0x0001c00011107984 */ /* 0x000f680000000800 */
[----:B------:R-:W-:Y:S04]  /*0cc0*/  LDS R23, [R17+0x200] ;  /* 0x0002000011177984 */ /* 0x000fe80000000800 */
[----:B------:R-:W5:Y:S01]  /*0cd0*/  LDS.128 R4, [R19+0x20] ;  /* 0x0000200013047984 */ /* 0x000f620000000c00 */
[----:B0-----:R-:W-:-:S03]  /*0ce0*/  IMAD R12, R12, R27, RZ ;  /* 0x0000001b0c0c7224 */ /* 0x001fc600078e02ff */
[----:B------:R-:W0:Y:S01]  /*0cf0*/  LDS R18, [R17+0x240] ;  /* 0x0002400011127984 */ /* 0x000e220000000800 */
[----:B-1----:R-:W-:-:S03]  /*0d00*/  IMAD R12, R20, R13, R12 ;  /* 0x0000000d140c7224 */ /* 0x002fc600078e020c */
[----:B------:R-:W1:Y:S01]  /*0d10*/  LDS R27, [R17+0x280] ;  /* 0x00028000111b7984 */ /* 0x000e620000000800 */
[----:B---3--:R-:W-:-:S03]  /*0d20*/  IMAD R12, R29, R14, R12 ;  /* 0x0000000e1d0c7224 */ /* 0x008fc600078e020c */
[----:B------:R-:W3:Y:S01]  /*0d30*/  LDS R20, [R17+0x2c0] ;  /* 0x0002c00011147984 */ /* 0x000ee20000000800 */
[----:B----4-:R-:W-:-:S03]  /*0d40*/  IMAD R22, R22, R15, R12 ;  /* 0x0000000f16167224 */ /* 0x010fc600078e020c */
[----:B------:R-:W-:Y:S04]  /*0d50*/  LDS R29, [R17+0x300] ;  /* 0x00030000111d7984 */ /* 0x000fe80000000800 */
[----:B------:R-:W4:Y:S01]  /*0d60*/  LDS.128 R12, [R19+0x30] ;  /* 0x00003000130c7984 */ /* 0x000f220000000c00 */
[----:B-----5:R-:W-:-:S03]  /*0d70*/  IMAD R3, R8, R3, R22 ;  /* 0x0000000308037224 */ /* 0x020fc600078e0216 */
[----:B------:R-:W5:Y:S01]  /*0d80*/  LDS R8, [R17+0x340] ;  /* 0x0003400011087984 */ /* 0x000f620000000800 */
[----:B------:R-:W-:-:S03]  /*0d90*/  IMAD R9, R2, R9, R3 ;  /* 0x0000000902097224 */ /* 0x000fc600078e0203 */
[----:B------:R-:W5:Y:S04]  /*0da0*/  LDS R3, [R17+0x380] ;  /* 0x0003800011037984 */ /* 0x000f680000000800 */
[----:B------:R-:W5:Y:S01]  /*0db0*/  LDS R2, [R17+0x3c0] ;  /* 0x0003c00011027984 */ /* 0x000f620000000800 */
[----:B------:R-:W-:-:S04]  /*0dc0*/  IMAD R9, R21, R10, R9 ;  /* 0x0000000a15097224 */ /* 0x000fc800078e0209 */
[----:B------:R-:W-:-:S04]  /*0dd0*/  IMAD R9, R16, R11, R9 ;  /* 0x0000000b10097224 */ /* 0x000fc800078e0209 */
[----:B------:R-:W-:-:S04]  /*0de0*/  IMAD R4, R4, R23, R9 ;  /* 0x0000001704047224 */ /* 0x000fc800078e0209 */
[----:B0-----:R-:W-:-:S04]  /*0df0*/  IMAD R4, R18, R5, R4 ;  /* 0x0000000512047224 */ /* 0x001fc800078e0204 */
[----:B-1----:R-:W-:-:S04]  /*0e00*/  IMAD R4, R27, R6, R4 ;  /* 0x000000061b047224 */ /* 0x002fc800078e0204 */
[----:B---3--:R-:W-:-:S04]  /*0e10*/  IMAD R4, R20, R7, R4 ;  /* 0x0000000714047224 */ /* 0x008fc800078e0204 */
[----:B----4-:R-:W-:-:S04]  /*0e20*/  IMAD R4, R12, R29, R4 ;  /* 0x0000001d0c047224 */ /* 0x010fc800078e0204 */
[----:B-----5:R-:W-:-:S04]  /*0e30*/  IMAD R4, R8, R13, R4 ;  /* 0x0000000d08047224 */ /* 0x020fc800078e0204 */
[----:B------:R-:W-:-:S04]  /*0e40*/  IMAD R3, R3, R14, R4 ;  /* 0x0000000e03037224 */ /* 0x000fc800078e0204 */
[----:B------:R-:W-:-:S05]  /*0e50*/  IMAD R2, R2, R15, R3 ;  /* 0x0000000f02027224 */ /* 0x000fca00078e0203 */
[----:B------:R-:W-:-:S04]  /*0e60*/  SEL R3, R2, RZ, P0 ;  /* 0x000000ff02037207 */ /* 0x000fc80000000000 */
[----:B--2---:R-:W-:-:S05]  /*0e70*/  IADD3 R3, PT, PT, R3, R0, RZ ;  /* 0x0000000003037210 */ /* 0x004fca0007ffe0ff */
[----:B------:R-:W-:Y:S01]  /*0e80*/  STG.E desc[UR8][R24.64], R3 ;  /* 0x0000000318007986 */ /* 0x000fe2000c101908 */
[----:B------:R-:W-:Y:S06]  /*0e90*/  BAR.SYNC.DEFER_BLOCKING 0x0 ;  /* 0x0000000000007b1d */ /* 0x000fec0000010000 */
[----:B------:R-:W-:Y:S05]  /*0ea0*/  EXIT ;  /* 0x000000000000794d */ /* 0x000fea0003800000 */
.L_x_2:
[----:B------:R-:W-:-:S00]  /*0eb0*/  BRA `(.L_x_2) ;  /* 0xfffffffc00fc7947 */ /* 0x000fc0000383ffff */
[----:B------:R-:W-:-:S00]  /*0ec0*/  NOP ;  /* 0x0000000000007918 */ /* 0x000fc00000000000 */
        /* <DEDUP_REMOVED lines=11> */
.L_x_3:


//--------------------- .nv.shared._Z7mat_mulPiS_S_iii --------------------------
	.section	.nv.shared._Z7mat_mulPiS_S_iii,"aw",@nobits
	.sectionflags	@""
	.align	4
.nv.shared._Z7mat_mulPiS_S_iii:
	.zero		3072


//--------------------- .nv.shared.reserved.0     --------------------------
	.section	.nv.shared.reserved.0,"aw",@nobits
	.weak		__nv_reservedSMEM_offset_0_alias
	.size		__nv_reservedSMEM_offset_0_alias, 0, 64
	.other		__nv_reservedSMEM_offset_0_alias,@"STO_CUDA_RESERVED_SHARED STV_DEFAULT"
__nv_reservedSMEM_offset_0_alias:
	.zero		0
	.zero		64


//--------------------- .nv.constant0._Z7mat_mulPiS_S_iii --------------------------
	.section	.nv.constant0._Z7mat_mulPiS_S_iii,"a",@progbits
	.sectionflags	@""
	.align	4
.nv.constant0._Z7mat_mulPiS_S_iii:
	.zero		932


//--------------------- SYMBOLS --------------------------

	.type		.nv.reservedSmem.offset0,@object
	.size		.nv.reservedSmem.offset0,0x4
	.type		.nv.reservedSmem.cap,@object
	.size		.nv.reservedSmem.cap,0x4
